//
// Generated by NVIDIA NVVM Compiler
//
// Compiler Build ID: CL-36424714
// Cuda compilation tools, release 13.0, V13.0.88
// Based on NVVM 20.0.0
//

.version 9.0
.target sm_100
.address_size 64

	// .globl	_Z14cluster_kernelPfS_

.visible .entry _Z14cluster_kernelPfS_(
	.param .u64 .ptr .align 1 _Z14cluster_kernelPfS__param_0,
	.param .u64 .ptr .align 1 _Z14cluster_kernelPfS__param_1
)
.explicitcluster
.reqnctapercluster 2, 1, 1
{


	ret;

}


// ===== COMPILED SASS (sm_100) =====

	.target	sm_100

	.elftype	@"ET_EXEC"


//--------------------- .note.nv.tkinfo           --------------------------
	.section	.note.nv.tkinfo,"",@"SHT_NOTE"
	.sectionflags	@"SHF_NOTE_NV_TKINFO"
	.tkinfo
        /*0018*/ 	.word	0x00000002
        /*0030*/ 	.string	""
        /*0030*/ 	.string	"ptxas"
        /*0030*/ 	.string	"Cuda compilation tools, release 13.0, V13.0.88"
        /*0030*/ 	.string	"Build cuda_13.0.r13.0/compiler.36424714_0"
        /*0030*/ 	.string	"-arch sm_100 -m 64 "



//--------------------- .note.nv.cuinfo           --------------------------
	.section	.note.nv.cuinfo,"",@"SHT_NOTE"
	.sectionflags	@"SHF_NOTE_NV_CUINFO"
        /*0018*/ 	.short	0x0002
        /*001a*/ 	.short	0x0064
        /*001c*/ 	.short	0x0082
	.zero		2


//--------------------- .nv.info                  --------------------------
	.section	.nv.info,"",@"SHT_CUDA_INFO"
	.align	4


	//----- nvinfo : EIATTR_REGCOUNT
	.align		4
        /*0000*/ 	.byte	0x04, 0x2f
        /*0002*/ 	.short	(.L_1 - .L_0)
	.align		4
.L_0:
        /*0004*/ 	.word	index@(_Z14cluster_kernelPfS_)
        /*0008*/ 	.word	0x00000004


	//----- nvinfo : EIATTR_FRAME_SIZE
	.align		4
.L_1:
        /*000c*/ 	.byte	0x04, 0x11
        /*000e*/ 	.short	(.L_3 - .L_2)
	.align		4
.L_2:
        /*0010*/ 	.word	index@(_Z14cluster_kernelPfS_)
        /*0014*/ 	.word	0x00000000


	//----- nvinfo : EIATTR_MIN_STACK_SIZE
	.align		4
.L_3:
        /*0018*/ 	.byte	0x04, 0x12
        /*001a*/ 	.short	(.L_5 - .L_4)
	.align		4
.L_4:
        /*001c*/ 	.word	index@(_Z14cluster_kernelPfS_)
        /*0020*/ 	.word	0x00000000
.L_5:


//--------------------- .nv.compat                --------------------------
	.section	.nv.compat,"",@"SHT_CUDA_COMPAT_INFO"
	.align	4
        /*0000*/ 	.byte	0x02, 0x09, 0x00, 0x00, 0x02, 0x02, 0x01, 0x00, 0x02, 0x05, 0x05, 0x00, 0x03, 0x07, 0x01, 0x01
        /*0010*/ 	.byte	0x02, 0x03, 0x00, 0x00, 0x02, 0x06, 0x01, 0x00, 0x04, 0x0b, 0x08, 0x00, 0x09, 0x00, 0x00, 0x00
        /*0020*/ 	.byte	0x00, 0x00, 0x00, 0x00


//--------------------- .nv.info._Z14cluster_kernelPfS_ --------------------------
	.section	.nv.info._Z14cluster_kernelPfS_,"",@"SHT_CUDA_INFO"
	.sectionflags	@""
	.align	4


	//----- nvinfo : EIATTR_CUDA_API_VERSION
	.align		4
        /*0000*/ 	.byte	0x04, 0x37
        /*0002*/ 	.short	(.L_7 - .L_6)
.L_6:
        /*0004*/ 	.word	0x00000082


	//----- nvinfo : EIATTR_KPARAM_INFO
	.align		4
.L_7:
        /*0008*/ 	.byte	0x04, 0x17
        /*000a*/ 	.short	(.L_9 - .L_8)
.L_8:
        /*000c*/ 	.word	0x00000000
        /*0010*/ 	.short	0x0001
        /*0012*/ 	.short	0x0008
        /*0014*/ 	.byte	0x00, 0xf5, 0x21, 0x00


	//----- nvinfo : EIATTR_KPARAM_INFO
	.align		4
.L_9:
        /*0018*/ 	.byte	0x04, 0x17
        /*001a*/ 	.short	(.L_11 - .L_10)
.L_10:
        /*001c*/ 	.word	0x00000000
        /*0020*/ 	.short	0x0000
        /*0022*/ 	.short	0x0000
        /*0024*/ 	.byte	0x00, 0xf5, 0x21, 0x00


	//----- nvinfo : EIATTR_EXPLICIT_CLUSTER
	.align		4
.L_11:
        /*0028*/ 	.byte	0x01, 0x3e
	.zero		2


	//----- nvinfo : EIATTR_CTA_PER_CLUSTER
	.align		4
        /*002c*/ 	.byte	0x04, 0x3d
        /*002e*/ 	.short	(.L_13 - .L_12)
.L_12:
        /*0030*/ 	.word	0x00000002
        /*0034*/ 	.word	0x00000001
        /*0038*/ 	.word	0x00000001


	//----- nvinfo : EIATTR_SPARSE_MMA_MASK
	.align		4
.L_13:
        /*003c*/ 	.byte	0x03, 0x50
        /*003e*/ 	.short	0x0000


	//----- nvinfo : EIATTR_MAXREG_COUNT
	.align		4
        /*0040*/ 	.byte	0x03, 0x1b
        /*0042*/ 	.short	0x00ff


	//----- nvinfo : EIATTR_MERCURY_ISA_VERSION
	.align		4
        /*0044*/ 	.byte	0x03, 0x5f
        /*0046*/ 	.short	0x0101


	//----- nvinfo : EIATTR_VRC_CTA_INIT_COUNT
	.align		4
        /*0048*/ 	.byte	0x02, 0x4a
	.zero		1
	.zero		1


	//----- nvinfo : EIATTR_EXIT_INSTR_OFFSETS
	.align		4
        /*004c*/ 	.byte	0x04, 0x1c
        /*004e*/ 	.short	(.L_15 - .L_14)


	//   ....[0]....
.L_14:
        /*0050*/ 	.word	0x00000010


	//----- nvinfo : EIATTR_CBANK_PARAM_SIZE
	.align		4
.L_15:
        /*0054*/ 	.byte	0x03, 0x19
        /*0056*/ 	.short	0x0010


	//----- nvinfo : EIATTR_PARAM_CBANK
	.align		4
        /*0058*/ 	.byte	0x04, 0x0a
        /*005a*/ 	.short	(.L_17 - .L_16)
	.align		4
.L_16:
        /*005c*/ 	.word	index@(.nv.constant0._Z14cluster_kernelPfS_)
        /*0060*/ 	.short	0x0380
        /*0062*/ 	.short	0x0010


	//----- nvinfo : EIATTR_SW_WAR
	.align		4
.L_17:
        /*0064*/ 	.byte	0x04, 0x36
        /*0066*/ 	.short	(.L_19 - .L_18)
.L_18:
        /*0068*/ 	.word	0x00000008
.L_19:


//--------------------- .nv.callgraph             --------------------------
	.section	.nv.callgraph,"",@"SHT_CUDA_CALLGRAPH"
	.align	4
	.sectionentsize	8
	.align		4
        /*0000*/ 	.word	0x00000000
	.align		4
        /*0004*/ 	.word	0xffffffff
	.align		4
        /*0008*/ 	.word	0x00000000
	.align		4
        /*000c*/ 	.word	0xfffffffe
	.align		4
        /*0010*/ 	.word	0x00000000
	.align		4
        /*0014*/ 	.word	0xfffffffd
	.align		4
        /*0018*/ 	.word	0x00000000
	.align		4
        /*001c*/ 	.word	0xfffffffc


//--------------------- .text._Z14cluster_kernelPfS_ --------------------------
	.section	.text._Z14cluster_kernelPfS_,"ax",@progbits
	.align	128
        .global         _Z14cluster_kernelPfS_
        .type           _Z14cluster_kernelPfS_,@function
        .size           _Z14cluster_kernelPfS_,(.L_x_1 - _Z14cluster_kernelPfS_)
        .other          _Z14cluster_kernelPfS_,@"STO_CUDA_ENTRY STV_DEFAULT"
_Z14cluster_kernelPfS_:
.text._Z14cluster_kernelPfS_:
[----:B------:R-:W-:Y:S01]  /*0000*/  LDC R1, c[0x0][0x37c] ;  /* 0x0000df00ff017b82 */ /* 0x000fe20000000800 */
[----:B------:R-:W-:Y:S05]  /*0010*/  EXIT ;  /* 0x000000000000794d */ /* 0x000fea0003800000 */
.L_x_0:
[----:B------:R-:W-:-:S00]  /*0020*/  BRA `(.L_x_0) ;  /* 0xfffffffc00fc7947 */ /* 0x000fc0000383ffff */
[----:B------:R-:W-:-:S00]  /*0030*/  NOP ;  /* 0x0000000000007918 */ /* 0x000fc00000000000 */
        /* <DEDUP_REMOVED lines=12> */
.L_x_1:


//--------------------- .nv.shared.reserved.0     --------------------------
	.section	.nv.shared.reserved.0,"aw",@nobits
	.weak		__nv_reservedSMEM_offset_0_alias
	.size		__nv_reservedSMEM_offset_0_alias, 0, 64
	.other		__nv_reservedSMEM_offset_0_alias,@"STO_CUDA_RESERVED_SHARED STV_DEFAULT"
__nv_reservedSMEM_offset_0_alias:
	.zero		0
	.zero		64


//--------------------- .nv.constant0._Z14cluster_kernelPfS_ --------------------------
	.section	.nv.constant0._Z14cluster_kernelPfS_,"a",@progbits
	.sectionflags	@""
	.align	4
.nv.constant0._Z14cluster_kernelPfS_:
	.zero		912


//--------------------- SYMBOLS --------------------------

	.type		.nv.reservedSmem.offset0,@object
	.size		.nv.reservedSmem.offset0,0x4
